//
// Generated by NVIDIA NVVM Compiler
//
// Compiler Build ID: CL-36424714
// Cuda compilation tools, release 13.0, V13.0.88
// Based on NVVM 20.0.0
//

.version 9.0
.target sm_100
.address_size 64

	// .globl	_Z27convolution_1D_basic_kernelPfS_S_ii

.visible .entry _Z27convolution_1D_basic_kernelPfS_S_ii(
	.param .u64 .ptr .align 1 _Z27convolution_1D_basic_kernelPfS_S_ii_param_0,
	.param .u64 .ptr .align 1 _Z27convolution_1D_basic_kernelPfS_S_ii_param_1,
	.param .u64 .ptr .align 1 _Z27convolution_1D_basic_kernelPfS_S_ii_param_2,
	.param .u32 _Z27convolution_1D_basic_kernelPfS_S_ii_param_3,
	.param .u32 _Z27convolution_1D_basic_kernelPfS_S_ii_param_4
)
{
	.reg .pred 	%p<56>;
	.reg .b32 	%r<43>;
	.reg .b32 	%f<96>;
	.reg .b64 	%rd<47>;

	ld.param.u64 	%rd7, [_Z27convolution_1D_basic_kernelPfS_S_ii_param_0];
	ld.param.u64 	%rd8, [_Z27convolution_1D_basic_kernelPfS_S_ii_param_1];
	ld.param.u64 	%rd6, [_Z27convolution_1D_basic_kernelPfS_S_ii_param_2];
	ld.param.u32 	%r28, [_Z27convolution_1D_basic_kernelPfS_S_ii_param_3];
	ld.param.u32 	%r29, [_Z27convolution_1D_basic_kernelPfS_S_ii_param_4];
	cvta.to.global.u64 	%rd1, %rd8;
	cvta.to.global.u64 	%rd2, %rd7;
	mov.u32 	%r30, %ntid.x;
	mov.u32 	%r31, %ctaid.x;
	mov.u32 	%r32, %tid.x;
	mad.lo.s32 	%r1, %r30, %r31, %r32;
	shr.u32 	%r33, %r28, 31;
	add.s32 	%r34, %r28, %r33;
	shr.s32 	%r35, %r34, 1;
	sub.s32 	%r2, %r1, %r35;
	setp.ge.s32 	%p1, %r1, %r29;
	@%p1 bra 	$L__BB0_43;
	setp.lt.s32 	%p2, %r28, 1;
	mov.f32 	%f75, 0f00000000;
	@%p2 bra 	$L__BB0_42;
	and.b32  	%r3, %r28, 7;
	setp.lt.u32 	%p3, %r28, 8;
	mov.f32 	%f75, 0f00000000;
	mov.b32 	%r41, 0;
	@%p3 bra 	$L__BB0_21;
	and.b32  	%r41, %r28, 2147483640;
	mov.f32 	%f75, 0f00000000;
	mov.b32 	%r39, 0;
$L__BB0_4:
	.pragma "nounroll";
	add.s32 	%r6, %r2, %r39;
	setp.lt.s32 	%p4, %r6, 0;
	setp.ge.s32 	%p5, %r6, %r29;
	mul.wide.u32 	%rd9, %r39, 4;
	add.s64 	%rd3, %rd1, %rd9;
	or.pred  	%p6, %p4, %p5;
	@%p6 bra 	$L__BB0_6;
	mul.wide.u32 	%rd10, %r6, 4;
	add.s64 	%rd11, %rd2, %rd10;
	ld.global.f32 	%f42, [%rd11];
	ld.global.f32 	%f43, [%rd3];
	fma.rn.f32 	%f75, %f42, %f43, %f75;
$L__BB0_6:
	add.s32 	%r7, %r6, 1;
	setp.lt.s32 	%p7, %r7, 0;
	setp.ge.s32 	%p8, %r7, %r29;
	or.pred  	%p9, %p7, %p8;
	@%p9 bra 	$L__BB0_8;
	mul.wide.u32 	%rd12, %r7, 4;
	add.s64 	%rd13, %rd2, %rd12;
	ld.global.f32 	%f44, [%rd13];
	ld.global.f32 	%f45, [%rd3+4];
	fma.rn.f32 	%f75, %f44, %f45, %f75;
$L__BB0_8:
	add.s32 	%r8, %r6, 2;
	setp.lt.s32 	%p10, %r8, 0;
	setp.ge.s32 	%p11, %r8, %r29;
	or.pred  	%p12, %p10, %p11;
	@%p12 bra 	$L__BB0_10;
	mul.wide.u32 	%rd14, %r8, 4;
	add.s64 	%rd15, %rd2, %rd14;
	ld.global.f32 	%f46, [%rd15];
	ld.global.f32 	%f47, [%rd3+8];
	fma.rn.f32 	%f75, %f46, %f47, %f75;
$L__BB0_10:
	add.s32 	%r9, %r6, 3;
	setp.lt.s32 	%p13, %r9, 0;
	setp.ge.s32 	%p14, %r9, %r29;
	or.pred  	%p15, %p13, %p14;
	@%p15 bra 	$L__BB0_12;
	mul.wide.u32 	%rd16, %r9, 4;
	add.s64 	%rd17, %rd2, %rd16;
	ld.global.f32 	%f48, [%rd17];
	ld.global.f32 	%f49, [%rd3+12];
	fma.rn.f32 	%f75, %f48, %f49, %f75;
$L__BB0_12:
	add.s32 	%r10, %r6, 4;
	setp.lt.s32 	%p16, %r10, 0;
	setp.ge.s32 	%p17, %r10, %r29;
	or.pred  	%p18, %p16, %p17;
	@%p18 bra 	$L__BB0_14;
	mul.wide.u32 	%rd18, %r10, 4;
	add.s64 	%rd19, %rd2, %rd18;
	ld.global.f32 	%f50, [%rd19];
	ld.global.f32 	%f51, [%rd3+16];
	fma.rn.f32 	%f75, %f50, %f51, %f75;
$L__BB0_14:
	add.s32 	%r11, %r6, 5;
	setp.lt.s32 	%p19, %r11, 0;
	setp.ge.s32 	%p20, %r11, %r29;
	or.pred  	%p21, %p19, %p20;
	@%p21 bra 	$L__BB0_16;
	mul.wide.u32 	%rd20, %r11, 4;
	add.s64 	%rd21, %rd2, %rd20;
	ld.global.f32 	%f52, [%rd21];
	ld.global.f32 	%f53, [%rd3+20];
	fma.rn.f32 	%f75, %f52, %f53, %f75;
$L__BB0_16:
	add.s32 	%r12, %r6, 6;
	setp.lt.s32 	%p22, %r12, 0;
	setp.ge.s32 	%p23, %r12, %r29;
	or.pred  	%p24, %p22, %p23;
	@%p24 bra 	$L__BB0_18;
	mul.wide.u32 	%rd22, %r12, 4;
	add.s64 	%rd23, %rd2, %rd22;
	ld.global.f32 	%f54, [%rd23];
	ld.global.f32 	%f55, [%rd3+24];
	fma.rn.f32 	%f75, %f54, %f55, %f75;
$L__BB0_18:
	add.s32 	%r13, %r6, 7;
	setp.lt.s32 	%p25, %r13, 0;
	setp.ge.s32 	%p26, %r13, %r29;
	or.pred  	%p27, %p25, %p26;
	@%p27 bra 	$L__BB0_20;
	mul.wide.u32 	%rd24, %r13, 4;
	add.s64 	%rd25, %rd2, %rd24;
	ld.global.f32 	%f56, [%rd25];
	ld.global.f32 	%f57, [%rd3+28];
	fma.rn.f32 	%f75, %f56, %f57, %f75;
$L__BB0_20:
	add.s32 	%r39, %r39, 8;
	setp.ne.s32 	%p28, %r39, %r41;
	@%p28 bra 	$L__BB0_4;
$L__BB0_21:
	setp.eq.s32 	%p29, %r3, 0;
	@%p29 bra 	$L__BB0_42;
	and.b32  	%r16, %r28, 3;
	setp.lt.u32 	%p30, %r3, 4;
	@%p30 bra 	$L__BB0_32;
	add.s32 	%r17, %r2, %r41;
	setp.lt.s32 	%p31, %r17, 0;
	setp.ge.s32 	%p32, %r17, %r29;
	mul.wide.u32 	%rd26, %r41, 4;
	add.s64 	%rd4, %rd1, %rd26;
	or.pred  	%p33, %p31, %p32;
	@%p33 bra 	$L__BB0_25;
	mul.wide.u32 	%rd27, %r17, 4;
	add.s64 	%rd28, %rd2, %rd27;
	ld.global.f32 	%f59, [%rd28];
	ld.global.f32 	%f60, [%rd4];
	fma.rn.f32 	%f75, %f59, %f60, %f75;
$L__BB0_25:
	add.s32 	%r18, %r17, 1;
	setp.lt.s32 	%p34, %r18, 0;
	setp.ge.s32 	%p35, %r18, %r29;
	or.pred  	%p36, %p34, %p35;
	@%p36 bra 	$L__BB0_27;
	mul.wide.u32 	%rd29, %r18, 4;
	add.s64 	%rd30, %rd2, %rd29;
	ld.global.f32 	%f61, [%rd30];
	ld.global.f32 	%f62, [%rd4+4];
	fma.rn.f32 	%f75, %f61, %f62, %f75;
$L__BB0_27:
	add.s32 	%r19, %r17, 2;
	setp.lt.s32 	%p37, %r19, 0;
	setp.ge.s32 	%p38, %r19, %r29;
	or.pred  	%p39, %p37, %p38;
	@%p39 bra 	$L__BB0_29;
	mul.wide.u32 	%rd31, %r19, 4;
	add.s64 	%rd32, %rd2, %rd31;
	ld.global.f32 	%f63, [%rd32];
	ld.global.f32 	%f64, [%rd4+8];
	fma.rn.f32 	%f75, %f63, %f64, %f75;
$L__BB0_29:
	add.s32 	%r20, %r17, 3;
	setp.lt.s32 	%p40, %r20, 0;
	setp.ge.s32 	%p41, %r20, %r29;
	or.pred  	%p42, %p40, %p41;
	@%p42 bra 	$L__BB0_31;
	mul.wide.u32 	%rd33, %r20, 4;
	add.s64 	%rd34, %rd2, %rd33;
	ld.global.f32 	%f65, [%rd34];
	ld.global.f32 	%f66, [%rd4+12];
	fma.rn.f32 	%f75, %f65, %f66, %f75;
$L__BB0_31:
	add.s32 	%r41, %r41, 4;
$L__BB0_32:
	setp.eq.s32 	%p43, %r16, 0;
	@%p43 bra 	$L__BB0_42;
	setp.eq.s32 	%p44, %r16, 1;
	@%p44 bra 	$L__BB0_39;
	add.s32 	%r23, %r2, %r41;
	setp.lt.s32 	%p45, %r23, 0;
	setp.ge.s32 	%p46, %r23, %r29;
	mul.wide.u32 	%rd35, %r41, 4;
	add.s64 	%rd5, %rd1, %rd35;
	or.pred  	%p47, %p45, %p46;
	@%p47 bra 	$L__BB0_36;
	mul.wide.u32 	%rd36, %r23, 4;
	add.s64 	%rd37, %rd2, %rd36;
	ld.global.f32 	%f68, [%rd37];
	ld.global.f32 	%f69, [%rd5];
	fma.rn.f32 	%f75, %f68, %f69, %f75;
$L__BB0_36:
	add.s32 	%r24, %r23, 1;
	setp.lt.s32 	%p48, %r24, 0;
	setp.ge.s32 	%p49, %r24, %r29;
	or.pred  	%p50, %p48, %p49;
	@%p50 bra 	$L__BB0_38;
	mul.wide.u32 	%rd38, %r24, 4;
	add.s64 	%rd39, %rd2, %rd38;
	ld.global.f32 	%f70, [%rd39];
	ld.global.f32 	%f71, [%rd5+4];
	fma.rn.f32 	%f75, %f70, %f71, %f75;
$L__BB0_38:
	add.s32 	%r41, %r41, 2;
$L__BB0_39:
	and.b32  	%r38, %r28, 1;
	setp.eq.b32 	%p51, %r38, 1;
	not.pred 	%p52, %p51;
	@%p52 bra 	$L__BB0_42;
	add.s32 	%r27, %r2, %r41;
	setp.lt.s32 	%p53, %r27, 0;
	setp.ge.s32 	%p54, %r27, %r29;
	or.pred  	%p55, %p53, %p54;
	@%p55 bra 	$L__BB0_42;
	mul.wide.u32 	%rd40, %r27, 4;
	add.s64 	%rd41, %rd2, %rd40;
	ld.global.f32 	%f72, [%rd41];
	mul.wide.u32 	%rd42, %r41, 4;
	add.s64 	%rd43, %rd1, %rd42;
	ld.global.f32 	%f73, [%rd43];
	fma.rn.f32 	%f75, %f72, %f73, %f75;
$L__BB0_42:
	cvta.to.global.u64 	%rd44, %rd6;
	mul.wide.s32 	%rd45, %r1, 4;
	add.s64 	%rd46, %rd44, %rd45;
	st.global.f32 	[%rd46], %f75;
$L__BB0_43:
	ret;

}


// ===== COMPILED SASS (sm_100) =====

	.target	sm_100

	.elftype	@"ET_EXEC"


//--------------------- .note.nv.tkinfo           --------------------------
	.section	.note.nv.tkinfo,"",@"SHT_NOTE"
	.sectionflags	@"SHF_NOTE_NV_TKINFO"
	.tkinfo
        /*0018*/ 	.word	0x00000002
        /*0030*/ 	.string	""
        /*0030*/ 	.string	"ptxas"
        /*0030*/ 	.string	"Cuda compilation tools, release 13.0, V13.0.88"
        /*0030*/ 	.string	"Build cuda_13.0.r13.0/compiler.36424714_0"
        /*0030*/ 	.string	"-arch sm_100 -m 64 "



//--------------------- .note.nv.cuinfo           --------------------------
	.section	.note.nv.cuinfo,"",@"SHT_NOTE"
	.sectionflags	@"SHF_NOTE_NV_CUINFO"
        /*0018*/ 	.short	0x0002
        /*001a*/ 	.short	0x0064
        /*001c*/ 	.short	0x0082
	.zero		2


//--------------------- .nv.info                  --------------------------
	.section	.nv.info,"",@"SHT_CUDA_INFO"
	.align	4


	//----- nvinfo : EIATTR_REGCOUNT
	.align		4
        /*0000*/ 	.byte	0x04, 0x2f
        /*0002*/ 	.short	(.L_1 - .L_0)
	.align		4
.L_0:
        /*0004*/ 	.word	index@(_Z27convolution_1D_basic_kernelPfS_S_ii)
        /*0008*/ 	.word	0x00000020


	//----- nvinfo : EIATTR_FRAME_SIZE
	.align		4
.L_1:
        /*000c*/ 	.byte	0x04, 0x11
        /*000e*/ 	.short	(.L_3 - .L_2)
	.align		4
.L_2:
        /*0010*/ 	.word	index@(_Z27convolution_1D_basic_kernelPfS_S_ii)
        /*0014*/ 	.word	0x00000000


	//----- nvinfo : EIATTR_MIN_STACK_SIZE
	.align		4
.L_3:
        /*0018*/ 	.byte	0x04, 0x12
        /*001a*/ 	.short	(.L_5 - .L_4)
	.align		4
.L_4:
        /*001c*/ 	.word	index@(_Z27convolution_1D_basic_kernelPfS_S_ii)
        /*0020*/ 	.word	0x00000000
.L_5:


//--------------------- .nv.compat                --------------------------
	.section	.nv.compat,"",@"SHT_CUDA_COMPAT_INFO"
	.align	4
        /*0000*/ 	.byte	0x02, 0x09, 0x00, 0x00, 0x02, 0x02, 0x01, 0x00, 0x02, 0x05, 0x05, 0x00, 0x03, 0x07, 0x01, 0x01
        /*0010*/ 	.byte	0x02, 0x03, 0x00, 0x00, 0x02, 0x06, 0x01, 0x00, 0x04, 0x0b, 0x08, 0x00, 0x09, 0x00, 0x00, 0x00
        /*0020*/ 	.byte	0x00, 0x00, 0x00, 0x00


//--------------------- .nv.info._Z27convolution_1D_basic_kernelPfS_S_ii --------------------------
	.section	.nv.info._Z27convolution_1D_basic_kernelPfS_S_ii,"",@"SHT_CUDA_INFO"
	.sectionflags	@""
	.align	4


	//----- nvinfo : EIATTR_CUDA_API_VERSION
	.align		4
        /*0000*/ 	.byte	0x04, 0x37
        /*0002*/ 	.short	(.L_7 - .L_6)
.L_6:
        /*0004*/ 	.word	0x00000082


	//----- nvinfo : EIATTR_KPARAM_INFO
	.align		4
.L_7:
        /*0008*/ 	.byte	0x04, 0x17
        /*000a*/ 	.short	(.L_9 - .L_8)
.L_8:
        /*000c*/ 	.word	0x00000000
        /*0010*/ 	.short	0x0004
        /*0012*/ 	.short	0x001c
        /*0014*/ 	.byte	0x00, 0xf0, 0x11, 0x00


	//----- nvinfo : EIATTR_KPARAM_INFO
	.align		4
.L_9:
        /*0018*/ 	.byte	0x04, 0x17
        /*001a*/ 	.short	(.L_11 - .L_10)
.L_10:
        /*001c*/ 	.word	0x00000000
        /*0020*/ 	.short	0x0003
        /*0022*/ 	.short	0x0018
        /*0024*/ 	.byte	0x00, 0xf0, 0x11, 0x00


	//----- nvinfo : EIATTR_KPARAM_INFO
	.align		4
.L_11:
        /*0028*/ 	.byte	0x04, 0x17
        /*002a*/ 	.short	(.L_13 - .L_12)
.L_12:
        /*002c*/ 	.word	0x00000000
        /*0030*/ 	.short	0x0002
        /*0032*/ 	.short	0x0010
        /*0034*/ 	.byte	0x00, 0xf5, 0x21, 0x00


	//----- nvinfo : EIATTR_KPARAM_INFO
	.align		4
.L_13:
        /*0038*/ 	.byte	0x04, 0x17
        /*003a*/ 	.short	(.L_15 - .L_14)
.L_14:
        /*003c*/ 	.word	0x00000000
        /*0040*/ 	.short	0x0001
        /*0042*/ 	.short	0x0008
        /*0044*/ 	.byte	0x00, 0xf5, 0x21, 0x00


	//----- nvinfo : EIATTR_KPARAM_INFO
	.align		4
.L_15:
        /*0048*/ 	.byte	0x04, 0x17
        /*004a*/ 	.short	(.L_17 - .L_16)
.L_16:
        /*004c*/ 	.word	0x00000000
        /*0050*/ 	.short	0x0000
        /*0052*/ 	.short	0x0000
        /*0054*/ 	.byte	0x00, 0xf5, 0x21, 0x00


	//----- nvinfo : EIATTR_SPARSE_MMA_MASK
	.align		4
.L_17:
        /*0058*/ 	.byte	0x03, 0x50
        /*005a*/ 	.short	0x0000


	//----- nvinfo : EIATTR_MAXREG_COUNT
	.align		4
        /*005c*/ 	.byte	0x03, 0x1b
        /*005e*/ 	.short	0x00ff


	//----- nvinfo : EIATTR_MERCURY_ISA_VERSION
	.align		4
        /*0060*/ 	.byte	0x03, 0x5f
        /*0062*/ 	.short	0x0101


	//----- nvinfo : EIATTR_VRC_CTA_INIT_COUNT
	.align		4
        /*0064*/ 	.byte	0x02, 0x4a
	.zero		1
	.zero		1


	//----- nvinfo : EIATTR_EXIT_INSTR_OFFSETS
	.align		4
        /*0068*/ 	.byte	0x04, 0x1c
        /*006a*/ 	.short	(.L_19 - .L_18)


	//   ....[0]....
.L_18:
        /*006c*/ 	.word	0x00000070


	//   ....[1]....
        /*0070*/ 	.word	0x00000b20


	//----- nvinfo : EIATTR_CRS_STACK_SIZE
	.align		4
.L_19:
        /*0074*/ 	.byte	0x04, 0x1e
        /*0076*/ 	.short	(.L_21 - .L_20)
.L_20:
        /*0078*/ 	.word	0x00000000


	//----- nvinfo : EIATTR_CBANK_PARAM_SIZE
	.align		4
.L_21:
        /*007c*/ 	.byte	0x03, 0x19
        /*007e*/ 	.short	0x0020


	//----- nvinfo : EIATTR_PARAM_CBANK
	.align		4
        /*0080*/ 	.byte	0x04, 0x0a
        /*0082*/ 	.short	(.L_23 - .L_22)
	.align		4
.L_22:
        /*0084*/ 	.word	index@(.nv.constant0._Z27convolution_1D_basic_kernelPfS_S_ii)
        /*0088*/ 	.short	0x0380
        /*008a*/ 	.short	0x0020


	//----- nvinfo : EIATTR_SW_WAR
	.align		4
.L_23:
        /*008c*/ 	.byte	0x04, 0x36
        /*008e*/ 	.short	(.L_25 - .L_24)
.L_24:
        /*0090*/ 	.word	0x00000008
.L_25:


//--------------------- .nv.callgraph             --------------------------
	.section	.nv.callgraph,"",@"SHT_CUDA_CALLGRAPH"
	.align	4
	.sectionentsize	8
	.align		4
        /*0000*/ 	.word	0x00000000
	.align		4
        /*0004*/ 	.word	0xffffffff
	.align		4
        /*0008*/ 	.word	0x00000000
	.align		4
        /*000c*/ 	.word	0xfffffffe
	.align		4
        /*0010*/ 	.word	0x00000000
	.align		4
        /*0014*/ 	.word	0xfffffffd
	.align		4
        /*0018*/ 	.word	0x00000000
	.align		4
        /*001c*/ 	.word	0xfffffffc


//--------------------- .text._Z27convolution_1D_basic_kernelPfS_S_ii --------------------------
	.section	.text._Z27convolution_1D_basic_kernelPfS_S_ii,"ax",@progbits
	.align	128
        .global         _Z27convolution_1D_basic_kernelPfS_S_ii
        .type           _Z27convolution_1D_basic_kernelPfS_S_ii,@function
        .size           _Z27convolution_1D_basic_kernelPfS_S_ii,(.L_x_7 - _Z27convolution_1D_basic_kernelPfS_S_ii)
        .other          _Z27convolution_1D_basic_kernelPfS_S_ii,@"STO_CUDA_ENTRY STV_DEFAULT"
_Z27convolution_1D_basic_kernelPfS_S_ii:
.text._Z27convolution_1D_basic_kernelPfS_S_ii:
[----:B------:R-:W-:Y:S01]  /*0000*/  LDC R1, c[0x0][0x37c] ;  /* 0x0000df00ff017b82 */ /* 0x000fe20000000800 */
[----:B------:R-:W0:Y:S01]  /*0010*/  S2R R2, SR_CTAID.X ;  /* 0x0000000000027919 */ /* 0x000e220000002500 */
[----:B------:R-:W0:Y:S01]  /*0020*/  LDCU UR4, c[0x0][0x360] ;  /* 0x00006c00ff0477ac */ /* 0x000e220008000800 */
[----:B------:R-:W0:Y:S01]  /*0030*/  S2R R3, SR_TID.X ;  /* 0x0000000000037919 */ /* 0x000e220000002100 */
[----:B------:R-:W1:Y:S01]  /*0040*/  LDCU.64 UR10, c[0x0][0x398] ;  /* 0x00007300ff0a77ac */ /* 0x000e620008000a00 */
[----:B0-----:R-:W-:-:S05]  /*0050*/  IMAD R2, R2, UR4, R3 ;  /* 0x0000000402027c24 */ /* 0x001fca000f8e0203 */
[----:B-1----:R-:W-:-:S13]  /*0060*/  ISETP.GE.AND P0, PT, R2, UR11, PT ;  /* 0x0000000b02007c0c */ /* 0x002fda000bf06270 */
[----:B------:R-:W-:Y:S05]  /*0070*/  @P0 EXIT ;  /* 0x000000000000094d */ /* 0x000fea0003800000 */
[----:B------:R-:W-:Y:S01]  /*0080*/  UISETP.GE.AND UP0, UPT, UR10, 0x1, UPT ;  /* 0x000000010a00788c */ /* 0x000fe2000bf06270 */
[----:B------:R-:W-:Y:S01]  /*0090*/  HFMA2 R0, -RZ, RZ, 0, 0 ;  /* 0x00000000ff007431 */ /* 0x000fe200000001ff */
[----:B------:R-:W0:Y:S07]  /*00a0*/  LDCU.64 UR8, c[0x0][0x358] ;  /* 0x00006b00ff0877ac */ /* 0x000e2e0008000a00 */
[----:B------:R-:W-:Y:S05]  /*00b0*/  BRA.U !UP0, `(.L_x_0) ;  /* 0x00000009088c7547 */ /* 0x000fea000b800000 */
[----:B------:R-:W-:Y:S01]  /*00c0*/  UISETP.GE.U32.AND UP0, UPT, UR10, 0x8, UPT ;  /* 0x000000080a00788c */ /* 0x000fe2000bf06070 */
[----:B------:R-:W-:Y:S01]  /*00d0*/  IMAD.MOV.U32 R0, RZ, RZ, RZ ;  /* 0x000000ffff007224 */ /* 0x000fe200078e00ff */
[----:B------:R-:W-:Y:S01]  /*00e0*/  ULEA.HI UR4, UR10, UR10, URZ, 0x1 ;  /* 0x0000000a0a047291 */ /* 0x000fe2000f8f08ff */
[----:B------:R-:W-:Y:S01]  /*00f0*/  MOV R3, RZ ;  /* 0x000000ff00037202 */ /* 0x000fe20000000f00 */
[----:B------:R-:W-:Y:S02]  /*0100*/  ULOP3.LUT UR5, UR10, 0x7, URZ, 0xc0, !UPT ;  /* 0x000000070a057892 */ /* 0x000fe4000f8ec0ff */
[----:B------:R-:W-:Y:S02]  /*0110*/  USHF.R.S32.HI UR4, URZ, 0x1, UR4 ;  /* 0x00000001ff047899 */ /* 0x000fe40008011404 */
[----:B------:R-:W-:-:S04]  /*0120*/  UISETP.NE.AND UP1, UPT, UR5, URZ, UPT ;  /* 0x000000ff0500728c */ /* 0x000fc8000bf25270 */
[----:B------:R-:W-:Y:S01]  /*0130*/  VIADD R4, R2, -UR4 ;  /* 0x8000000402047c36 */ /* 0x000fe20008000000 */
[----:B------:R-:W-:Y:S06]  /*0140*/  BRA.U !UP0, `(.L_x_1) ;  /* 0x00000005082c7547 */ /* 0x000fec000b800000 */
[----:B------:R-:W1:Y:S01]  /*0150*/  LDC.64 R8, c[0x0][0x388] ;  /* 0x0000e200ff087b82 */ /* 0x000e620000000a00 */
[----:B------:R-:W-:Y:S01]  /*0160*/  ULOP3.LUT UR6, UR10, 0x7ffffff8, URZ, 0xc0, !UPT ;  /* 0x7ffffff80a067892 */ /* 0x000fe2000f8ec0ff */
[----:B------:R-:W-:Y:S01]  /*0170*/  MOV R0, RZ ;  /* 0x000000ff00007202 */ /* 0x000fe20000000f00 */
[----:B------:R-:W-:Y:S01]  /*0180*/  IMAD.MOV.U32 R5, RZ, RZ, RZ ;  /* 0x000000ffff057224 */ /* 0x000fe200078e00ff */
[----:B------:R-:W2:Y:S03]  /*0190*/  LDCU UR4, c[0x0][0x39c] ;  /* 0x00007380ff0477ac */ /* 0x000ea60008000800 */
[----:B------:R-:W-:-:S07]  /*01a0*/  MOV R3, UR6 ;  /* 0x0000000600037c02 */ /* 0x000fce0008000f00 */
.L_x_2:
[----:B------:R-:W-:Y:S01]  /*01b0*/  IMAD.IADD R27, R4, 0x1, R5 ;  /* 0x00000001041b7824 */ /* 0x000fe200078e0205 */
[----:B--2---:R-:W-:Y:S01]  /*01c0*/  UMOV UR11, UR4 ;  /* 0x00000004000b7c82 */ /* 0x004fe20008000000 */
[----:B-1----:R-:W-:-:S03]  /*01d0*/  IMAD.WIDE.U32 R14, R5, 0x4, R8 ;  /* 0x00000004050e7825 */ /* 0x002fc600078e0008 */
[----:B------:R-:W-:-:S04]  /*01e0*/  ISETP.GE.AND P6, PT, R27, UR11, PT ;  /* 0x0000000b1b007c0c */ /* 0x000fc8000bfc6270 */
[----:B------:R-:W-:-:S13]  /*01f0*/  ISETP.LT.OR P6, PT, R27, RZ, P6 ;  /* 0x000000ff1b00720c */ /* 0x000fda00037c1670 */
[----:B------:R-:W1:Y:S01]  /*0200*/  @!P6 LDC.64 R6, c[0x0][0x380] ;  /* 0x0000e000ff06eb82 */ /* 0x000e620000000a00 */
[----:B0-----:R-:W2:Y:S01]  /*0210*/  @!P6 LDG.E R10, desc[UR8][R14.64] ;  /* 0x000000080e0ae981 */ /* 0x001ea2000c1e1900 */
[----:B-1----:R-:W-:-:S05]  /*0220*/  @!P6 IMAD.WIDE.U32 R6, R27, 0x4, R6 ;  /* 0x000000041b06e825 */ /* 0x002fca00078e0006 */
[----:B------:R0:W2:Y:S01]  /*0230*/  @!P6 LDG.E R11, desc[UR8][R6.64] ;  /* 0x00000008060be981 */ /* 0x0000a2000c1e1900 */
[C---:B------:R-:W-:Y:S01]  /*0240*/  VIADD R17, R27.reuse, 0x2 ;  /* 0x000000021b117836 */ /* 0x040fe20000000000 */
[----:B------:R-:W-:-:S04]  /*0250*/  IADD3 R16, PT, PT, R27, 0x1, RZ ;  /* 0x000000011b107810 */ /* 0x000fc80007ffe0ff */
[C---:B------:R-:W-:Y:S02]  /*0260*/  ISETP.GE.AND P5, PT, R16.reuse, UR11, PT ;  /* 0x0000000b10007c0c */ /* 0x040fe4000bfa6270 */
[C---:B------:R-:W-:Y:S02]  /*0270*/  ISETP.GE.AND P4, PT, R17.reuse, UR11, PT ;  /* 0x0000000b11007c0c */ /* 0x040fe4000bf86270 */
[----:B------:R-:W-:Y:S02]  /*0280*/  ISETP.LT.OR P5, PT, R16, RZ, P5 ;  /* 0x000000ff1000720c */ /* 0x000fe40002fa1670 */
[----:B------:R-:W-:Y:S01]  /*0290*/  ISETP.LT.OR P4, PT, R17, RZ, P4 ;  /* 0x000000ff1100720c */ /* 0x000fe20002781670 */
[C---:B0-----:R-:W-:Y:S01]  /*02a0*/  VIADD R6, R27.reuse, 0x4 ;  /* 0x000000041b067836 */ /* 0x041fe20000000000 */
[C---:B------:R-:W-:Y:S02]  /*02b0*/  IADD3 R23, PT, PT, R27.reuse, 0x3, RZ ;  /* 0x000000031b177810 */ /* 0x040fe40007ffe0ff */
[----:B------:R-:W-:-:S02]  /*02c0*/  IADD3 R7, PT, PT, R27, 0x5, RZ ;  /* 0x000000051b077810 */ /* 0x000fc40007ffe0ff */
[C---:B------:R-:W-:Y:S02]  /*02d0*/  ISETP.GE.AND P3, PT, R23.reuse, UR11, PT ;  /* 0x0000000b17007c0c */ /* 0x040fe4000bf66270 */
[C---:B------:R-:W-:Y:S02]  /*02e0*/  ISETP.GE.AND P2, PT, R6.reuse, UR11, PT ;  /* 0x0000000b06007c0c */ /* 0x040fe4000bf46270 */
[----:B------:R-:W-:Y:S01]  /*02f0*/  ISETP.LT.OR P3, PT, R23, RZ, P3 ;  /* 0x000000ff1700720c */ /* 0x000fe20001f61670 */
[----:B------:R-:W0:Y:S01]  /*0300*/  @!P5 LDC.64 R28, c[0x0][0x380] ;  /* 0x0000e000ff1cdb82 */ /* 0x000e220000000a00 */
[----:B------:R-:W-:Y:S01]  /*0310*/  ISETP.GE.AND P1, PT, R7, UR11, PT ;  /* 0x0000000b07007c0c */ /* 0x000fe2000bf26270 */
[----:B------:R-:W-:Y:S01]  /*0320*/  VIADD R25, R27, 0x6 ;  /* 0x000000061b197836 */ /* 0x000fe20000000000 */
[----:B------:R-:W-:Y:S01]  /*0330*/  ISETP.LT.OR P2, PT, R6, RZ, P2 ;  /* 0x000000ff0600720c */ /* 0x000fe20001741670 */
[----:B------:R-:W3:Y:S04]  /*0340*/  @!P5 LDG.E R24, desc[UR8][R14.64+0x4] ;  /* 0x000004080e18d981 */ /* 0x000ee8000c1e1900 */
[----:B------:R-:W1:Y:S01]  /*0350*/  @!P4 LDC.64 R20, c[0x0][0x380] ;  /* 0x0000e000ff14cb82 */ /* 0x000e620000000a00 */
[----:B------:R-:W-:-:S02]  /*0360*/  ISETP.LT.OR P1, PT, R7, RZ, P1 ;  /* 0x000000ff0700720c */ /* 0x000fc40000f21670 */
[----:B------:R-:W-:-:S04]  /*0370*/  ISETP.GE.AND P0, PT, R25, UR11, PT ;  /* 0x0000000b19007c0c */ /* 0x000fc8000bf06270 */
[----:B------:R-:W-:Y:S01]  /*0380*/  ISETP.LT.OR P0, PT, R25, RZ, P0 ;  /* 0x000000ff1900720c */ /* 0x000fe20000701670 */
[----:B------:R-:W4:Y:S01]  /*0390*/  @!P3 LDC.64 R18, c[0x0][0x380] ;  /* 0x0000e000ff12bb82 */ /* 0x000f220000000a00 */
[----:B------:R-:W-:Y:S01]  /*03a0*/  IADD3 R27, PT, PT, R27, 0x7, RZ ;  /* 0x000000071b1b7810 */ /* 0x000fe20007ffe0ff */
[----:B------:R-:W5:Y:S06]  /*03b0*/  @!P2 LDG.E R26, desc[UR8][R14.64+0x10] ;  /* 0x000010080e1aa981 */ /* 0x000f6c000c1e1900 */
[----:B------:R-:W4:Y:S01]  /*03c0*/  @!P2 LDC.64 R12, c[0x0][0x380] ;  /* 0x0000e000ff0cab82 */ /* 0x000f220000000a00 */
[----:B0-----:R-:W-:-:S06]  /*03d0*/  @!P5 IMAD.WIDE.U32 R28, R16, 0x4, R28 ;  /* 0x00000004101cd825 */ /* 0x001fcc00078e001c */
[----:B------:R-:W3:Y:S01]  /*03e0*/  @!P5 LDG.E R29, desc[UR8][R28.64] ;  /* 0x000000081c1dd981 */ /* 0x000ee2000c1e1900 */
[----:B-1----:R-:W-:Y:S02]  /*03f0*/  @!P4 IMAD.WIDE.U32 R20, R17, 0x4, R20 ;  /* 0x000000041114c825 */ /* 0x002fe400078e0014 */
[----:B------:R-:W0:Y:S04]  /*0400*/  @!P0 LDC.64 R16, c[0x0][0x380] ;  /* 0x0000e000ff108b82 */ /* 0x000e280000000a00 */
[----:B------:R-:W5:Y:S01]  /*0410*/  @!P4 LDG.E R21, desc[UR8][R20.64] ;  /* 0x000000081415c981 */ /* 0x000f62000c1e1900 */
[----:B----4-:R-:W-:-:S06]  /*0420*/  @!P3 IMAD.WIDE.U32 R18, R23, 0x4, R18 ;  /* 0x000000041712b825 */ /* 0x010fcc00078e0012 */
[----:B------:R-:W4:Y:S01]  /*0430*/  @!P3 LDG.E R19, desc[UR8][R18.64] ;  /* 0x000000081213b981 */ /* 0x000f22000c1e1900 */
[----:B------:R-:W-:-:S03]  /*0440*/  @!P2 IMAD.WIDE.U32 R12, R6, 0x4, R12 ;  /* 0x00000004060ca825 */ /* 0x000fc600078e000c */
[----:B------:R-:W5:Y:S04]  /*0450*/  @!P4 LDG.E R6, desc[UR8][R14.64+0x8] ;  /* 0x000008080e06c981 */ /* 0x000f68000c1e1900 */
[----:B------:R-:W4:Y:S01]  /*0460*/  @!P2 LDG.E R13, desc[UR8][R12.64] ;  /* 0x000000080c0da981 */ /* 0x000f22000c1e1900 */
[----:B0-----:R-:W-:-:S03]  /*0470*/  @!P0 IMAD.WIDE.U32 R16, R25, 0x4, R16 ;  /* 0x0000000419108825 */ /* 0x001fc600078e0010 */
[----:B------:R-:W4:Y:S04]  /*0480*/  @!P0 LDG.E R18, desc[UR8][R14.64+0x18] ;  /* 0x000018080e128981 */ /* 0x000f28000c1e1900 */
[----:B------:R-:W4:Y:S04]  /*0490*/  @!P1 LDG.E R25, desc[UR8][R14.64+0x14] ;  /* 0x000014080e199981 */ /* 0x000f28000c1e1900 */
[----:B------:R-:W4:Y:S01]  /*04a0*/  @!P0 LDG.E R17, desc[UR8][R16.64] ;  /* 0x0000000810118981 */ /* 0x000f22000c1e1900 */
[----:B--2---:R-:W-:Y:S02]  /*04b0*/  @!P6 FFMA R0, R11, R10, R0 ;  /* 0x0000000a0b00e223 */ /* 0x004fe40000000000 */
[----:B------:R-:W0:Y:S01]  /*04c0*/  @!P1 LDC.64 R10, c[0x0][0x380] ;  /* 0x0000e000ff0a9b82 */ /* 0x000e220000000a00 */
[----:B------:R-:W-:-:S04]  /*04d0*/  ISETP.GE.AND P6, PT, R27, UR11, PT ;  /* 0x0000000b1b007c0c */ /* 0x000fc8000bfc6270 */
[----:B------:R-:W-:-:S13]  /*04e0*/  ISETP.LT.OR P6, PT, R27, RZ, P6 ;  /* 0x000000ff1b00720c */ /* 0x000fda00037c1670 */
[----:B------:R-:W1:Y:S01]  /*04f0*/  @!P6 LDC.64 R22, c[0x0][0x380] ;  /* 0x0000e000ff16eb82 */ /* 0x000e620000000a00 */
[----:B------:R-:W2:Y:S01]  /*0500*/  @!P6 LDG.E R20, desc[UR8][R14.64+0x1c] ;  /* 0x00001c080e14e981 */ /* 0x000ea2000c1e1900 */
[----:B0-----:R-:W-:-:S03]  /*0510*/  @!P1 IMAD.WIDE.U32 R10, R7, 0x4, R10 ;  /* 0x00000004070a9825 */ /* 0x001fc600078e000a */
[----:B------:R-:W4:Y:S04]  /*0520*/  @!P3 LDG.E R7, desc[UR8][R14.64+0xc] ;  /* 0x00000c080e07b981 */ /* 0x000f28000c1e1900 */
[----:B------:R-:W2:Y:S01]  /*0530*/  @!P1 LDG.E R11, desc[UR8][R10.64] ;  /* 0x000000080a0b9981 */ /* 0x000ea2000c1e1900 */
[----:B-1----:R-:W-:-:S06]  /*0540*/  @!P6 IMAD.WIDE.U32 R22, R27, 0x4, R22 ;  /* 0x000000041b16e825 */ /* 0x002fcc00078e0016 */
[----:B------:R-:W2:Y:S01]  /*0550*/  @!P6 LDG.E R23, desc[UR8][R22.64] ;  /* 0x000000081617e981 */ /* 0x000ea2000c1e1900 */
[----:B---3--:R-:W-:Y:S01]  /*0560*/  @!P5 FFMA R0, R29, R24, R0 ;  /* 0x000000181d00d223 */ /* 0x008fe20000000000 */
[----:B------:R-:W-:-:S03]  /*0570*/  IADD3 R5, PT, PT, R5, 0x8, RZ ;  /* 0x0000000805057810 */ /* 0x000fc60007ffe0ff */
[----:B-----5:R-:W-:-:S04]  /*0580*/  @!P4 FFMA R0, R21, R6, R0 ;  /* 0x000000061500c223 */ /* 0x020fc80000000000 */
[----:B----4-:R-:W-:-:S04]  /*0590*/  @!P3 FFMA R0, R19, R7, R0 ;  /* 0x000000071300b223 */ /* 0x010fc80000000000 */
[----:B------:R-:W-:-:S04]  /*05a0*/  @!P2 FFMA R0, R13, R26, R0 ;  /* 0x0000001a0d00a223 */ /* 0x000fc80000000000 */
[----:B--2---:R-:W-:Y:S01]  /*05b0*/  @!P1 FFMA R0, R11, R25, R0 ;  /* 0x000000190b009223 */ /* 0x004fe20000000000 */
[----:B------:R-:W-:-:S03]  /*05c0*/  ISETP.NE.AND P1, PT, R5, R3, PT ;  /* 0x000000030500720c */ /* 0x000fc60003f25270 */
[----:B------:R-:W-:-:S04]  /*05d0*/  @!P0 FFMA R0, R17, R18, R0 ;  /* 0x0000001211008223 */ /* 0x000fc80000000000 */
[----:B------:R-:W-:-:S06]  /*05e0*/  @!P6 FFMA R0, R23, R20, R0 ;  /* 0x000000141700e223 */ /* 0x000fcc0000000000 */
[----:B------:R-:W-:Y:S05]  /*05f0*/  @P1 BRA `(.L_x_2) ;  /* 0xfffffff800ec1947 */ /* 0x000fea000383ffff */
.L_x_1:
[----:B------:R-:W-:Y:S05]  /*0600*/  BRA.U !UP1, `(.L_x_0) ;  /* 0x0000000509387547 */ /* 0x000fea000b800000 */
[----:B------:R-:W1:Y:S01]  /*0610*/  LDCU UR4, c[0x0][0x398] ;  /* 0x00007300ff0477ac */ /* 0x000e620008000800 */
[----:B------:R-:W-:Y:S02]  /*0620*/  UISETP.GE.U32.AND UP0, UPT, UR5, 0x4, UPT ;  /* 0x000000040500788c */ /* 0x000fe4000bf06070 */
[----:B-1----:R-:W-:-:S04]  /*0630*/  ULOP3.LUT UR6, UR4, 0x3, URZ, 0xc0, !UPT ;  /* 0x0000000304067892 */ /* 0x002fc8000f8ec0ff */
[----:B------:R-:W-:-:S03]  /*0640*/  UISETP.NE.AND UP1, UPT, UR6, URZ, UPT ;  /* 0x000000ff0600728c */ /* 0x000fc6000bf25270 */
[----:B------:R-:W-:Y:S08]  /*0650*/  BRA.U !UP0, `(.L_x_3) ;  /* 0x00000001088c7547 */ /* 0x000ff0000b800000 */
[----:B------:R-:W-:Y:S01]  /*0660*/  IMAD.IADD R17, R4, 0x1, R3 ;  /* 0x0000000104117824 */ /* 0x000fe200078e0203 */
[----:B------:R-:W1:Y:S03]  /*0670*/  LDC.64 R8, c[0x0][0x388] ;  /* 0x0000e200ff087b82 */ /* 0x000e660000000a00 */
[C---:B------:R-:W-:Y:S01]  /*0680*/  VIADD R5, R17.reuse, 0x3 ;  /* 0x0000000311057836 */ /* 0x040fe20000000000 */
[C---:B------:R-:W-:Y:S02]  /*0690*/  ISETP.GE.AND P0, PT, R17.reuse, UR11, PT ;  /* 0x0000000b11007c0c */ /* 0x040fe4000bf06270 */
[C---:B------:R-:W-:Y:S02]  /*06a0*/  IADD3 R19, PT, PT, R17.reuse, 0x1, RZ ;  /* 0x0000000111137810 */ /* 0x040fe40007ffe0ff */
[C---:B------:R-:W-:Y:S02]  /*06b0*/  IADD3 R21, PT, PT, R17.reuse, 0x2, RZ ;  /* 0x0000000211157810 */ /* 0x040fe40007ffe0ff */
[----:B------:R-:W-:-:S02]  /*06c0*/  ISETP.LT.OR P0, PT, R17, RZ, P0 ;  /* 0x000000ff1100720c */ /* 0x000fc40000701670 */
[----:B------:R-:W-:Y:S02]  /*06d0*/  ISETP.GE.AND P1, PT, R19, UR11, PT ;  /* 0x0000000b13007c0c */ /* 0x000fe4000bf26270 */
[----:B------:R-:W-:Y:S02]  /*06e0*/  ISETP.GE.AND P2, PT, R21, UR11, PT ;  /* 0x0000000b15007c0c */ /* 0x000fe4000bf46270 */
[----:B------:R-:W-:Y:S02]  /*06f0*/  ISETP.LT.OR P1, PT, R19, RZ, P1 ;  /* 0x000000ff1300720c */ /* 0x000fe40000f21670 */
[----:B------:R-:W-:Y:S02]  /*0700*/  ISETP.LT.OR P2, PT, R21, RZ, P2 ;  /* 0x000000ff1500720c */ /* 0x000fe40001741670 */
[----:B------:R-:W-:-:S03]  /*0710*/  ISETP.GE.AND P3, PT, R5, UR11, PT ;  /* 0x0000000b05007c0c */ /* 0x000fc6000bf66270 */
[----:B------:R-:W2:Y:S01]  /*0720*/  @!P0 LDC.64 R14, c[0x0][0x380] ;  /* 0x0000e000ff0e8b82 */ /* 0x000ea20000000a00 */
[----:B------:R-:W-:Y:S01]  /*0730*/  ISETP.LT.OR P3, PT, R5, RZ, P3 ;  /* 0x000000ff0500720c */ /* 0x000fe20001f61670 */
[----:B-1----:R-:W-:-:S05]  /*0740*/  IMAD.WIDE.U32 R8, R3, 0x4, R8 ;  /* 0x0000000403087825 */ /* 0x002fca00078e0008 */
[----:B0-----:R-:W3:Y:S01]  /*0750*/  @!P0 LDG.E R16, desc[UR8][R8.64] ;  /* 0x0000000808108981 */ /* 0x001ee2000c1e1900 */
[----:B------:R-:W0:Y:S06]  /*0760*/  @!P1 LDC.64 R12, c[0x0][0x380] ;  /* 0x0000e000ff0c9b82 */ /* 0x000e2c0000000a00 */
[----:B------:R-:W4:Y:S02]  /*0770*/  @!P3 LDG.E R18, desc[UR8][R8.64+0xc] ;  /* 0x00000c080812b981 */ /* 0x000f24000c1e1900 */
[----:B------:R-:W1:Y:S08]  /*0780*/  @!P2 LDC.64 R10, c[0x0][0x380] ;  /* 0x0000e000ff0aab82 */ /* 0x000e700000000a00 */
[----:B------:R-:W5:Y:S01]  /*0790*/  @!P3 LDC.64 R6, c[0x0][0x380] ;  /* 0x0000e000ff06bb82 */ /* 0x000f620000000a00 */
[----:B--2---:R-:W-:-:S02]  /*07a0*/  @!P0 IMAD.WIDE.U32 R14, R17, 0x4, R14 ;  /* 0x00000004110e8825 */ /* 0x004fc400078e000e */
[----:B------:R-:W2:Y:S04]  /*07b0*/  @!P1 LDG.E R17, desc[UR8][R8.64+0x4] ;  /* 0x0000040808119981 */ /* 0x000ea8000c1e1900 */
[----:B------:R-:W3:Y:S01]  /*07c0*/  @!P0 LDG.E R15, desc[UR8][R14.64] ;  /* 0x000000080e0f8981 */ /* 0x000ee2000c1e1900 */
[----:B0-----:R-:W-:-:S06]  /*07d0*/  @!P1 IMAD.WIDE.U32 R12, R19, 0x4, R12 ;  /* 0x00000004130c9825 */ /* 0x001fcc00078e000c */
[----:B------:R-:W2:Y:S01]  /*07e0*/  @!P1 LDG.E R13, desc[UR8][R12.64] ;  /* 0x000000080c0d9981 */ /* 0x000ea2000c1e1900 */
[----:B-1----:R-:W-:-:S06]  /*07f0*/  @!P2 IMAD.WIDE.U32 R10, R21, 0x4, R10 ;  /* 0x00000004150aa825 */ /* 0x002fcc00078e000a */
[----:B------:R-:W4:Y:S01]  /*0800*/  @!P2 LDG.E R11, desc[UR8][R10.64] ;  /* 0x000000080a0ba981 */ /* 0x000f22000c1e1900 */
[----:B-----5:R-:W-:-:S03]  /*0810*/  @!P3 IMAD.WIDE.U32 R6, R5, 0x4, R6 ;  /* 0x000000040506b825 */ /* 0x020fc600078e0006 */
[----:B------:R-:W4:Y:S04]  /*0820*/  @!P2 LDG.E R5, desc[UR8][R8.64+0x8] ;  /* 0x000008080805a981 */ /* 0x000f28000c1e1900 */
[----:B------:R-:W5:Y:S01]  /*0830*/  @!P3 LDG.E R7, desc[UR8][R6.64] ;  /* 0x000000080607b981 */ /* 0x000f62000c1e1900 */
[----:B------:R-:W-:Y:S01]  /*0840*/  IADD3 R3, PT, PT, R3, 0x4, RZ ;  /* 0x0000000403037810 */ /* 0x000fe20007ffe0ff */
[----:B---3--:R-:W-:-:S04]  /*0850*/  @!P0 FFMA R0, R15, R16, R0 ;  /* 0x000000100f008223 */ /* 0x008fc80000000000 */
[----:B--2---:R-:W-:-:S04]  /*0860*/  @!P1 FFMA R0, R13, R17, R0 ;  /* 0x000000110d009223 */ /* 0x004fc80000000000 */
[----:B----4-:R-:W-:-:S04]  /*0870*/  @!P2 FFMA R0, R11, R5, R0 ;  /* 0x000000050b00a223 */ /* 0x010fc80000000000 */
[----:B-----5:R-:W-:-:S07]  /*0880*/  @!P3 FFMA R0, R7, R18, R0 ;  /* 0x000000120700b223 */ /* 0x020fce0000000000 */
.L_x_3:
[----:B------:R-:W-:Y:S05]  /*0890*/  BRA.U !UP1, `(.L_x_0) ;  /* 0x0000000109947547 */ /* 0x000fea000b800000 */
[----:B------:R-:W-:Y:S02]  /*08a0*/  UISETP.NE.AND UP0, UPT, UR6, 0x1, UPT ;  /* 0x000000010600788c */ /* 0x000fe4000bf05270 */
[----:B------:R-:W-:-:S04]  /*08b0*/  ULOP3.LUT UR4, UR4, 0x1, URZ, 0xc0, !UPT ;  /* 0x0000000104047892 */ /* 0x000fc8000f8ec0ff */
[----:B------:R-:W-:-:S03]  /*08c0*/  UISETP.NE.U32.AND UP1, UPT, UR4, 0x1, UPT ;  /* 0x000000010400788c */ /* 0x000fc6000bf25070 */
[----:B------:R-:W-:Y:S08]  /*08d0*/  BRA.U !UP0, `(.L_x_4) ;  /* 0x00000001084c7547 */ /* 0x000ff0000b800000 */
[----:B------:R-:W-:Y:S01]  /*08e0*/  IADD3 R5, PT, PT, R4, R3, RZ ;  /* 0x0000000304057210 */ /* 0x000fe20007ffe0ff */
[----:B------:R-:W1:Y:S03]  /*08f0*/  LDC.64 R6, c[0x0][0x388] ;  /* 0x0000e200ff067b82 */ /* 0x000e660000000a00 */
[C---:B------:R-:W-:Y:S01]  /*0900*/  ISETP.GE.AND P0, PT, R5.reuse, UR11, PT ;  /* 0x0000000b05007c0c */ /* 0x040fe2000bf06270 */
[----:B------:R-:W-:-:S03]  /*0910*/  VIADD R15, R5, 0x1 ;  /* 0x00000001050f7836 */ /* 0x000fc60000000000 */
[----:B------:R-:W-:Y:S02]  /*0920*/  ISETP.LT.OR P0, PT, R5, RZ, P0 ;  /* 0x000000ff0500720c */ /* 0x000fe40000701670 */
[----:B------:R-:W-:-:S04]  /*0930*/  ISETP.GE.AND P1, PT, R15, UR11, PT ;  /* 0x0000000b0f007c0c */ /* 0x000fc8000bf26270 */
[----:B------:R-:W-:-:S07]  /*0940*/  ISETP.LT.OR P1, PT, R15, RZ, P1 ;  /* 0x000000ff0f00720c */ /* 0x000fce0000f21670 */
[----:B------:R-:W2:Y:S01]  /*0950*/  @!P0 LDC.64 R8, c[0x0][0x380] ;  /* 0x0000e000ff088b82 */ /* 0x000ea20000000a00 */
[----:B-1----:R-:W-:-:S07]  /*0960*/  IMAD.WIDE.U32 R10, R3, 0x4, R6 ;  /* 0x00000004030a7825 */ /* 0x002fce00078e0006 */
[----:B------:R-:W1:Y:S01]  /*0970*/  @!P1 LDC.64 R12, c[0x0][0x380] ;  /* 0x0000e000ff0c9b82 */ /* 0x000e620000000a00 */
[----:B--2---:R-:W-:Y:S02]  /*0980*/  @!P0 IMAD.WIDE.U32 R6, R5, 0x4, R8 ;  /* 0x0000000405068825 */ /* 0x004fe400078e0008 */
[----:B0-----:R-:W2:Y:S04]  /*0990*/  @!P0 LDG.E R5, desc[UR8][R10.64] ;  /* 0x000000080a058981 */ /* 0x001ea8000c1e1900 */
[----:B------:R-:W2:Y:S01]  /*09a0*/  @!P0 LDG.E R7, desc[UR8][R6.64] ;  /* 0x0000000806078981 */ /* 0x000ea2000c1e1900 */
[----:B-1----:R-:W-:-:S03]  /*09b0*/  @!P1 IMAD.WIDE.U32 R8, R15, 0x4, R12 ;  /* 0x000000040f089825 */ /* 0x002fc600078e000c */
[----:B------:R-:W3:Y:S04]  /*09c0*/  @!P1 LDG.E R12, desc[UR8][R10.64+0x4] ;  /* 0x000004080a0c9981 */ /* 0x000ee8000c1e1900 */
[----:B------:R-:W3:Y:S01]  /*09d0*/  @!P1 LDG.E R9, desc[UR8][R8.64] ;  /* 0x0000000808099981 */ /* 0x000ee2000c1e1900 */
[----:B------:R-:W-:Y:S01]  /*09e0*/  IADD3 R3, PT, PT, R3, 0x2, RZ ;  /* 0x0000000203037810 */ /* 0x000fe20007ffe0ff */
[----:B--2---:R-:W-:-:S04]  /*09f0*/  @!P0 FFMA R0, R7, R5, R0 ;  /* 0x0000000507008223 */ /* 0x004fc80000000000 */
[----:B---3--:R-:W-:-:S07]  /*0a00*/  @!P1 FFMA R0, R9, R12, R0 ;  /* 0x0000000c09009223 */ /* 0x008fce0000000000 */
.L_x_4:
[----:B------:R-:W-:Y:S05]  /*0a10*/  BRA.U UP1, `(.L_x_0) ;  /* 0x0000000101347547 */ /* 0x000fea000b800000 */
[----:B------:R-:W-:Y:S01]  /*0a20*/  IADD3 R9, PT, PT, R4, R3, RZ ;  /* 0x0000000304097210 */ /* 0x000fe20007ffe0ff */
[----:B------:R-:W-:Y:S03]  /*0a30*/  BSSY.RECONVERGENT B0, `(.L_x_0) ;  /* 0x000000b000007945 */ /* 0x000fe60003800200 */
[----:B------:R-:W-:-:S04]  /*0a40*/  ISETP.GE.AND P0, PT, R9, UR11, PT ;  /* 0x0000000b09007c0c */ /* 0x000fc8000bf06270 */
[----:B------:R-:W-:-:S13]  /*0a50*/  ISETP.LT.OR P0, PT, R9, RZ, P0 ;  /* 0x000000ff0900720c */ /* 0x000fda0000701670 */
[----:B------:R-:W-:Y:S05]  /*0a60*/  @P0 BRA `(.L_x_5) ;  /* 0x00000000001c0947 */ /* 0x000fea0003800000 */
[----:B------:R-:W1:Y:S08]  /*0a70*/  LDC.64 R4, c[0x0][0x380] ;  /* 0x0000e000ff047b82 */ /* 0x000e700000000a00 */
[----:B------:R-:W2:Y:S01]  /*0a80*/  LDC.64 R6, c[0x0][0x388] ;  /* 0x0000e200ff067b82 */ /* 0x000ea20000000a00 */
[----:B-1----:R-:W-:-:S06]  /*0a90*/  IMAD.WIDE.U32 R4, R9, 0x4, R4 ;  /* 0x0000000409047825 */ /* 0x002fcc00078e0004 */
[----:B0-----:R-:W3:Y:S01]  /*0aa0*/  LDG.E R5, desc[UR8][R4.64] ;  /* 0x0000000804057981 */ /* 0x001ee2000c1e1900 */
[----:B--2---:R-:W-:-:S06]  /*0ab0*/  IMAD.WIDE.U32 R6, R3, 0x4, R6 ;  /* 0x0000000403067825 */ /* 0x004fcc00078e0006 */
[----:B------:R-:W3:Y:S02]  /*0ac0*/  LDG.E R6, desc[UR8][R6.64] ;  /* 0x0000000806067981 */ /* 0x000ee4000c1e1900 */
[----:B---3--:R-:W-:-:S07]  /*0ad0*/  FFMA R0, R5, R6, R0 ;  /* 0x0000000605007223 */ /* 0x008fce0000000000 */
.L_x_5:
[----:B0-----:R-:W-:Y:S05]  /*0ae0*/  BSYNC.RECONVERGENT B0 ;  /* 0x0000000000007941 */ /* 0x001fea0003800200 */
.L_x_0:
[----:B------:R-:W1:Y:S02]  /*0af0*/  LDC.64 R4, c[0x0][0x390] ;  /* 0x0000e400ff047b82 */ /* 0x000e640000000a00 */
[----:B-1----:R-:W-:-:S05]  /*0b00*/  IMAD.WIDE R2, R2, 0x4, R4 ;  /* 0x0000000402027825 */ /* 0x002fca00078e0204 */
[----:B0-----:R-:W-:Y:S01]  /*0b10*/  STG.E desc[UR8][R2.64], R0 ;  /* 0x0000000002007986 */ /* 0x001fe2000c101908 */
[----:B------:R-:W-:Y:S05]  /*0b20*/  EXIT ;  /* 0x000000000000794d */ /* 0x000fea0003800000 */
.L_x_6:
[----:B------:R-:W-:-:S00]  /*0b30*/  BRA `(.L_x_6) ;  /* 0xfffffffc00fc7947 */ /* 0x000fc0000383ffff */
[----:B------:R-:W-:-:S00]  /*0b40*/  NOP ;  /* 0x0000000000007918 */ /* 0x000fc00000000000 */
        /* <DEDUP_REMOVED lines=11> */
.L_x_7:


//--------------------- .nv.shared.reserved.0     --------------------------
	.section	.nv.shared.reserved.0,"aw",@nobits
	.weak		__nv_reservedSMEM_offset_0_alias
	.size		__nv_reservedSMEM_offset_0_alias, 0, 64
	.other		__nv_reservedSMEM_offset_0_alias,@"STO_CUDA_RESERVED_SHARED STV_DEFAULT"
__nv_reservedSMEM_offset_0_alias:
	.zero		0
	.zero		64


//--------------------- .nv.constant0._Z27convolution_1D_basic_kernelPfS_S_ii --------------------------
	.section	.nv.constant0._Z27convolution_1D_basic_kernelPfS_S_ii,"a",@progbits
	.sectionflags	@""
	.align	4
.nv.constant0._Z27convolution_1D_basic_kernelPfS_S_ii:
	.zero		928


//--------------------- SYMBOLS --------------------------

	.type		.nv.reservedSmem.offset0,@object
	.size		.nv.reservedSmem.offset0,0x4
